//
// Generated by NVIDIA NVVM Compiler
//
// Compiler Build ID: CL-36424714
// Cuda compilation tools, release 13.0, V13.0.88
// Based on NVVM 20.0.0
//

.version 9.0
.target sm_100
.address_size 64

	// .globl	_Z3addPfS_

.visible .entry _Z3addPfS_(
	.param .u64 .ptr .align 1 _Z3addPfS__param_0,
	.param .u64 .ptr .align 1 _Z3addPfS__param_1
)
{
	.reg .b32 	%r<5>;
	.reg .b32 	%f<3>;
	.reg .b64 	%rd<7>;

	ld.param.u64 	%rd1, [_Z3addPfS__param_0];
	ld.param.u64 	%rd2, [_Z3addPfS__param_1];
	cvta.to.global.u64 	%rd3, %rd1;
	cvta.to.global.u64 	%rd4, %rd2;
	mov.u32 	%r1, %ctaid.x;
	mov.u32 	%r2, %ntid.x;
	mov.u32 	%r3, %tid.x;
	mad.lo.s32 	%r4, %r1, %r2, %r3;
	mul.wide.s32 	%rd5, %r4, 4;
	add.s64 	%rd6, %rd4, %rd5;
	ld.global.f32 	%f1, [%rd6];
	atom.global.add.f32 	%f2, [%rd3], %f1;
	ret;

}


// ===== COMPILED SASS (sm_100) =====

	.target	sm_100

	.elftype	@"ET_EXEC"


//--------------------- .note.nv.tkinfo           --------------------------
	.section	.note.nv.tkinfo,"",@"SHT_NOTE"
	.sectionflags	@"SHF_NOTE_NV_TKINFO"
	.tkinfo
        /*0018*/ 	.word	0x00000002
        /*0030*/ 	.string	""
        /*0030*/ 	.string	"ptxas"
        /*0030*/ 	.string	"Cuda compilation tools, release 13.0, V13.0.88"
        /*0030*/ 	.string	"Build cuda_13.0.r13.0/compiler.36424714_0"
        /*0030*/ 	.string	"-arch sm_100 -m 64 "



//--------------------- .note.nv.cuinfo           --------------------------
	.section	.note.nv.cuinfo,"",@"SHT_NOTE"
	.sectionflags	@"SHF_NOTE_NV_CUINFO"
        /*0018*/ 	.short	0x0002
        /*001a*/ 	.short	0x0064
        /*001c*/ 	.short	0x0082
	.zero		2


//--------------------- .nv.info                  --------------------------
	.section	.nv.info,"",@"SHT_CUDA_INFO"
	.align	4


	//----- nvinfo : EIATTR_REGCOUNT
	.align		4
        /*0000*/ 	.byte	0x04, 0x2f
        /*0002*/ 	.short	(.L_1 - .L_0)
	.align		4
.L_0:
        /*0004*/ 	.word	index@(_Z3addPfS_)
        /*0008*/ 	.word	0x00000008


	//----- nvinfo : EIATTR_FRAME_SIZE
	.align		4
.L_1:
        /*000c*/ 	.byte	0x04, 0x11
        /*000e*/ 	.short	(.L_3 - .L_2)
	.align		4
.L_2:
        /*0010*/ 	.word	index@(_Z3addPfS_)
        /*0014*/ 	.word	0x00000000


	//----- nvinfo : EIATTR_MIN_STACK_SIZE
	.align		4
.L_3:
        /*0018*/ 	.byte	0x04, 0x12
        /*001a*/ 	.short	(.L_5 - .L_4)
	.align		4
.L_4:
        /*001c*/ 	.word	index@(_Z3addPfS_)
        /*0020*/ 	.word	0x00000000
.L_5:


//--------------------- .nv.compat                --------------------------
	.section	.nv.compat,"",@"SHT_CUDA_COMPAT_INFO"
	.align	4
        /*0000*/ 	.byte	0x02, 0x09, 0x00, 0x00, 0x02, 0x02, 0x01, 0x00, 0x02, 0x05, 0x05, 0x00, 0x03, 0x07, 0x01, 0x01
        /*0010*/ 	.byte	0x02, 0x03, 0x00, 0x00, 0x02, 0x06, 0x01, 0x00, 0x04, 0x0b, 0x08, 0x00, 0x09, 0x00, 0x00, 0x00
        /*0020*/ 	.byte	0x00, 0x00, 0x00, 0x00


//--------------------- .nv.info._Z3addPfS_       --------------------------
	.section	.nv.info._Z3addPfS_,"",@"SHT_CUDA_INFO"
	.sectionflags	@""
	.align	4


	//----- nvinfo : EIATTR_CUDA_API_VERSION
	.align		4
        /*0000*/ 	.byte	0x04, 0x37
        /*0002*/ 	.short	(.L_7 - .L_6)
.L_6:
        /*0004*/ 	.word	0x00000082


	//----- nvinfo : EIATTR_KPARAM_INFO
	.align		4
.L_7:
        /*0008*/ 	.byte	0x04, 0x17
        /*000a*/ 	.short	(.L_9 - .L_8)
.L_8:
        /*000c*/ 	.word	0x00000000
        /*0010*/ 	.short	0x0001
        /*0012*/ 	.short	0x0008
        /*0014*/ 	.byte	0x00, 0xf5, 0x21, 0x00


	//----- nvinfo : EIATTR_KPARAM_INFO
	.align		4
.L_9:
        /*0018*/ 	.byte	0x04, 0x17
        /*001a*/ 	.short	(.L_11 - .L_10)
.L_10:
        /*001c*/ 	.word	0x00000000
        /*0020*/ 	.short	0x0000
        /*0022*/ 	.short	0x0000
        /*0024*/ 	.byte	0x00, 0xf5, 0x21, 0x00


	//----- nvinfo : EIATTR_SPARSE_MMA_MASK
	.align		4
.L_11:
        /*0028*/ 	.byte	0x03, 0x50
        /*002a*/ 	.short	0x0000


	//----- nvinfo : EIATTR_MAXREG_COUNT
	.align		4
        /*002c*/ 	.byte	0x03, 0x1b
        /*002e*/ 	.short	0x00ff


	//----- nvinfo : EIATTR_MERCURY_ISA_VERSION
	.align		4
        /*0030*/ 	.byte	0x03, 0x5f
        /*0032*/ 	.short	0x0101


	//----- nvinfo : EIATTR_VRC_CTA_INIT_COUNT
	.align		4
        /*0034*/ 	.byte	0x02, 0x4a
	.zero		1
	.zero		1


	//----- nvinfo : EIATTR_EXIT_INSTR_OFFSETS
	.align		4
        /*0038*/ 	.byte	0x04, 0x1c
        /*003a*/ 	.short	(.L_13 - .L_12)


	//   ....[0]....
.L_12:
        /*003c*/ 	.word	0x000000b0


	//----- nvinfo : EIATTR_CBANK_PARAM_SIZE
	.align		4
.L_13:
        /*0040*/ 	.byte	0x03, 0x19
        /*0042*/ 	.short	0x0010


	//----- nvinfo : EIATTR_PARAM_CBANK
	.align		4
        /*0044*/ 	.byte	0x04, 0x0a
        /*0046*/ 	.short	(.L_15 - .L_14)
	.align		4
.L_14:
        /*0048*/ 	.word	index@(.nv.constant0._Z3addPfS_)
        /*004c*/ 	.short	0x0380
        /*004e*/ 	.short	0x0010


	//----- nvinfo : EIATTR_SW_WAR
	.align		4
.L_15:
        /*0050*/ 	.byte	0x04, 0x36
        /*0052*/ 	.short	(.L_17 - .L_16)
.L_16:
        /*0054*/ 	.word	0x00000008
.L_17:


//--------------------- .nv.callgraph             --------------------------
	.section	.nv.callgraph,"",@"SHT_CUDA_CALLGRAPH"
	.align	4
	.sectionentsize	8
	.align		4
        /*0000*/ 	.word	0x00000000
	.align		4
        /*0004*/ 	.word	0xffffffff
	.align		4
        /*0008*/ 	.word	0x00000000
	.align		4
        /*000c*/ 	.word	0xfffffffe
	.align		4
        /*0010*/ 	.word	0x00000000
	.align		4
        /*0014*/ 	.word	0xfffffffd
	.align		4
        /*0018*/ 	.word	0x00000000
	.align		4
        /*001c*/ 	.word	0xfffffffc


//--------------------- .text._Z3addPfS_          --------------------------
	.section	.text._Z3addPfS_,"ax",@progbits
	.align	128
        .global         _Z3addPfS_
        .type           _Z3addPfS_,@function
        .size           _Z3addPfS_,(.L_x_1 - _Z3addPfS_)
        .other          _Z3addPfS_,@"STO_CUDA_ENTRY STV_DEFAULT"
_Z3addPfS_:
.text._Z3addPfS_:
[----:B------:R-:W-:Y:S01]  /*0000*/  LDC R1, c[0x0][0x37c] ;  /* 0x0000df00ff017b82 */ /* 0x000fe20000000800 */
[----:B------:R-:W0:Y:S07]  /*0010*/  S2R R0, SR_TID.X ;  /* 0x0000000000007919 */ /* 0x000e2e0000002100 */
[----:B------:R-:W0:Y:S01]  /*0020*/  S2UR UR6, SR_CTAID.X ;  /* 0x00000000000679c3 */ /* 0x000e220000002500 */
[----:B------:R-:W1:Y:S07]  /*0030*/  LDCU.64 UR4, c[0x0][0x358] ;  /* 0x00006b00ff0477ac */ /* 0x000e6e0008000a00 */
[----:B------:R-:W0:Y:S08]  /*0040*/  LDC R5, c[0x0][0x360] ;  /* 0x0000d800ff057b82 */ /* 0x000e300000000800 */
[----:B------:R-:W2:Y:S01]  /*0050*/  LDC.64 R2, c[0x0][0x388] ;  /* 0x0000e200ff027b82 */ /* 0x000ea20000000a00 */
[----:B0-----:R-:W-:-:S04]  /*0060*/  IMAD R5, R5, UR6, R0 ;  /* 0x0000000605057c24 */ /* 0x001fc8000f8e0200 */
[----:B--2---:R-:W-:-:S06]  /*0070*/  IMAD.WIDE R2, R5, 0x4, R2 ;  /* 0x0000000405027825 */ /* 0x004fcc00078e0202 */
[----:B-1----:R-:W2:Y:S01]  /*0080*/  LDG.E R3, desc[UR4][R2.64] ;  /* 0x0000000402037981 */ /* 0x002ea2000c1e1900 */
[----:B------:R-:W2:Y:S03]  /*0090*/  LDC.64 R4, c[0x0][0x380] ;  /* 0x0000e000ff047b82 */ /* 0x000ea60000000a00 */
[----:B--2---:R-:W-:Y:S01]  /*00a0*/  REDG.E.ADD.F32.FTZ.RN.STRONG.GPU desc[UR4][R4.64], R3 ;  /* 0x00000003040079a6 */ /* 0x004fe2000c12f304 */
[----:B------:R-:W-:Y:S05]  /*00b0*/  EXIT ;  /* 0x000000000000794d */ /* 0x000fea0003800000 */
.L_x_0:
[----:B------:R-:W-:-:S00]  /*00c0*/  BRA `(.L_x_0) ;  /* 0xfffffffc00fc7947 */ /* 0x000fc0000383ffff */
[----:B------:R-:W-:-:S00]  /*00d0*/  NOP ;  /* 0x0000000000007918 */ /* 0x000fc00000000000 */
        /* <DEDUP_REMOVED lines=10> */
.L_x_1:


//--------------------- .nv.shared.reserved.0     --------------------------
	.section	.nv.shared.reserved.0,"aw",@nobits
	.weak		__nv_reservedSMEM_offset_0_alias
	.size		__nv_reservedSMEM_offset_0_alias, 0, 64
	.other		__nv_reservedSMEM_offset_0_alias,@"STO_CUDA_RESERVED_SHARED STV_DEFAULT"
__nv_reservedSMEM_offset_0_alias:
	.zero		0
	.zero		64


//--------------------- .nv.constant0._Z3addPfS_  --------------------------
	.section	.nv.constant0._Z3addPfS_,"a",@progbits
	.sectionflags	@""
	.align	4
.nv.constant0._Z3addPfS_:
	.zero		912


//--------------------- SYMBOLS --------------------------

	.type		.nv.reservedSmem.offset0,@object
	.size		.nv.reservedSmem.offset0,0x4
